//
// Generated by NVIDIA NVVM Compiler
//
// Compiler Build ID: CL-36424714
// Cuda compilation tools, release 13.0, V13.0.88
// Based on NVVM 20.0.0
//

.version 9.0
.target sm_100
.address_size 64

	// .globl	_ZN6memory3gpu11fill_kernelIhmEEvPT_S2_T0_

.visible .entry _ZN6memory3gpu11fill_kernelIhmEEvPT_S2_T0_(
	.param .u64 .ptr .align 1 _ZN6memory3gpu11fill_kernelIhmEEvPT_S2_T0__param_0,
	.param .u8 _ZN6memory3gpu11fill_kernelIhmEEvPT_S2_T0__param_1,
	.param .u64 _ZN6memory3gpu11fill_kernelIhmEEvPT_S2_T0__param_2
)
{
	.reg .pred 	%p<3>;
	.reg .b16 	%rs<2>;
	.reg .b32 	%r<7>;
	.reg .b64 	%rd<10>;

	ld.param.u64 	%rd6, [_ZN6memory3gpu11fill_kernelIhmEEvPT_S2_T0__param_0];
	ld.param.u8 	%rs1, [_ZN6memory3gpu11fill_kernelIhmEEvPT_S2_T0__param_1];
	ld.param.u64 	%rd7, [_ZN6memory3gpu11fill_kernelIhmEEvPT_S2_T0__param_2];
	mov.u32 	%r2, %tid.x;
	mov.u32 	%r3, %ntid.x;
	mov.u32 	%r4, %ctaid.x;
	mad.lo.s32 	%r5, %r3, %r4, %r2;
	cvt.u64.u32 	%rd9, %r5;
	mov.u32 	%r6, %nctaid.x;
	mul.lo.s32 	%r1, %r3, %r6;
	setp.le.u64 	%p1, %rd7, %rd9;
	@%p1 bra 	$L__BB0_3;
	cvt.u64.u32 	%rd2, %r1;
	cvta.to.global.u64 	%rd3, %rd6;
$L__BB0_2:
	add.s64 	%rd8, %rd3, %rd9;
	st.global.u8 	[%rd8], %rs1;
	add.s64 	%rd9, %rd9, %rd2;
	setp.lt.u64 	%p2, %rd9, %rd7;
	@%p2 bra 	$L__BB0_2;
$L__BB0_3:
	ret;

}
	// .globl	_ZN6memory3gpu11fill_kernelItmEEvPT_S2_T0_
.visible .entry _ZN6memory3gpu11fill_kernelItmEEvPT_S2_T0_(
	.param .u64 .ptr .align 1 _ZN6memory3gpu11fill_kernelItmEEvPT_S2_T0__param_0,
	.param .u16 _ZN6memory3gpu11fill_kernelItmEEvPT_S2_T0__param_1,
	.param .u64 _ZN6memory3gpu11fill_kernelItmEEvPT_S2_T0__param_2
)
{
	.reg .pred 	%p<3>;
	.reg .b16 	%rs<2>;
	.reg .b32 	%r<7>;
	.reg .b64 	%rd<11>;

	ld.param.u64 	%rd6, [_ZN6memory3gpu11fill_kernelItmEEvPT_S2_T0__param_0];
	ld.param.u16 	%rs1, [_ZN6memory3gpu11fill_kernelItmEEvPT_S2_T0__param_1];
	ld.param.u64 	%rd7, [_ZN6memory3gpu11fill_kernelItmEEvPT_S2_T0__param_2];
	mov.u32 	%r2, %tid.x;
	mov.u32 	%r3, %ntid.x;
	mov.u32 	%r4, %ctaid.x;
	mad.lo.s32 	%r5, %r3, %r4, %r2;
	cvt.u64.u32 	%rd10, %r5;
	mov.u32 	%r6, %nctaid.x;
	mul.lo.s32 	%r1, %r3, %r6;
	setp.le.u64 	%p1, %rd7, %rd10;
	@%p1 bra 	$L__BB1_3;
	cvt.u64.u32 	%rd2, %r1;
	cvta.to.global.u64 	%rd3, %rd6;
$L__BB1_2:
	shl.b64 	%rd8, %rd10, 1;
	add.s64 	%rd9, %rd3, %rd8;
	st.global.u16 	[%rd9], %rs1;
	add.s64 	%rd10, %rd10, %rd2;
	setp.lt.u64 	%p2, %rd10, %rd7;
	@%p2 bra 	$L__BB1_2;
$L__BB1_3:
	ret;

}
	// .globl	_ZN6memory3gpu11fill_kernelIjmEEvPT_S2_T0_
.visible .entry _ZN6memory3gpu11fill_kernelIjmEEvPT_S2_T0_(
	.param .u64 .ptr .align 1 _ZN6memory3gpu11fill_kernelIjmEEvPT_S2_T0__param_0,
	.param .u32 _ZN6memory3gpu11fill_kernelIjmEEvPT_S2_T0__param_1,
	.param .u64 _ZN6memory3gpu11fill_kernelIjmEEvPT_S2_T0__param_2
)
{
	.reg .pred 	%p<3>;
	.reg .b32 	%r<8>;
	.reg .b64 	%rd<11>;

	ld.param.u64 	%rd6, [_ZN6memory3gpu11fill_kernelIjmEEvPT_S2_T0__param_0];
	ld.param.u32 	%r2, [_ZN6memory3gpu11fill_kernelIjmEEvPT_S2_T0__param_1];
	ld.param.u64 	%rd7, [_ZN6memory3gpu11fill_kernelIjmEEvPT_S2_T0__param_2];
	mov.u32 	%r3, %tid.x;
	mov.u32 	%r4, %ntid.x;
	mov.u32 	%r5, %ctaid.x;
	mad.lo.s32 	%r6, %r4, %r5, %r3;
	cvt.u64.u32 	%rd10, %r6;
	mov.u32 	%r7, %nctaid.x;
	mul.lo.s32 	%r1, %r4, %r7;
	setp.le.u64 	%p1, %rd7, %rd10;
	@%p1 bra 	$L__BB2_3;
	cvt.u64.u32 	%rd2, %r1;
	cvta.to.global.u64 	%rd3, %rd6;
$L__BB2_2:
	shl.b64 	%rd8, %rd10, 2;
	add.s64 	%rd9, %rd3, %rd8;
	st.global.u32 	[%rd9], %r2;
	add.s64 	%rd10, %rd10, %rd2;
	setp.lt.u64 	%p2, %rd10, %rd7;
	@%p2 bra 	$L__BB2_2;
$L__BB2_3:
	ret;

}
	// .globl	_ZN6memory3gpu11fill_kernelImmEEvPT_S2_T0_
.visible .entry _ZN6memory3gpu11fill_kernelImmEEvPT_S2_T0_(
	.param .u64 .ptr .align 1 _ZN6memory3gpu11fill_kernelImmEEvPT_S2_T0__param_0,
	.param .u64 _ZN6memory3gpu11fill_kernelImmEEvPT_S2_T0__param_1,
	.param .u64 _ZN6memory3gpu11fill_kernelImmEEvPT_S2_T0__param_2
)
{
	.reg .pred 	%p<3>;
	.reg .b32 	%r<7>;
	.reg .b64 	%rd<12>;

	ld.param.u64 	%rd6, [_ZN6memory3gpu11fill_kernelImmEEvPT_S2_T0__param_0];
	ld.param.u64 	%rd7, [_ZN6memory3gpu11fill_kernelImmEEvPT_S2_T0__param_1];
	ld.param.u64 	%rd8, [_ZN6memory3gpu11fill_kernelImmEEvPT_S2_T0__param_2];
	mov.u32 	%r2, %tid.x;
	mov.u32 	%r3, %ntid.x;
	mov.u32 	%r4, %ctaid.x;
	mad.lo.s32 	%r5, %r3, %r4, %r2;
	cvt.u64.u32 	%rd11, %r5;
	mov.u32 	%r6, %nctaid.x;
	mul.lo.s32 	%r1, %r3, %r6;
	setp.le.u64 	%p1, %rd8, %rd11;
	@%p1 bra 	$L__BB3_3;
	cvt.u64.u32 	%rd2, %r1;
	cvta.to.global.u64 	%rd3, %rd6;
$L__BB3_2:
	shl.b64 	%rd9, %rd11, 3;
	add.s64 	%rd10, %rd3, %rd9;
	st.global.u64 	[%rd10], %rd7;
	add.s64 	%rd11, %rd11, %rd2;
	setp.lt.u64 	%p2, %rd11, %rd8;
	@%p2 bra 	$L__BB3_2;
$L__BB3_3:
	ret;

}


// ===== COMPILED SASS (sm_100) =====

	.target	sm_100

	.elftype	@"ET_EXEC"


//--------------------- .note.nv.tkinfo           --------------------------
	.section	.note.nv.tkinfo,"",@"SHT_NOTE"
	.sectionflags	@"SHF_NOTE_NV_TKINFO"
	.tkinfo
        /*0018*/ 	.word	0x00000002
        /*0030*/ 	.string	""
        /*0030*/ 	.string	"ptxas"
        /*0030*/ 	.string	"Cuda compilation tools, release 13.0, V13.0.88"
        /*0030*/ 	.string	"Build cuda_13.0.r13.0/compiler.36424714_0"
        /*0030*/ 	.string	"-arch sm_100 -m 64 "



//--------------------- .note.nv.cuinfo           --------------------------
	.section	.note.nv.cuinfo,"",@"SHT_NOTE"
	.sectionflags	@"SHF_NOTE_NV_CUINFO"
        /*0018*/ 	.short	0x0002
        /*001a*/ 	.short	0x0064
        /*001c*/ 	.short	0x0082
	.zero		2


//--------------------- .nv.info                  --------------------------
	.section	.nv.info,"",@"SHT_CUDA_INFO"
	.align	4


	//----- nvinfo : EIATTR_REGCOUNT
	.align		4
        /*0000*/ 	.byte	0x04, 0x2f
        /*0002*/ 	.short	(.L_1 - .L_0)
	.align		4
.L_0:
        /*0004*/ 	.word	index@(_ZN6memory3gpu11fill_kernelIhmEEvPT_S2_T0_)
        /*0008*/ 	.word	0x00000008


	//----- nvinfo : EIATTR_FRAME_SIZE
	.align		4
.L_1:
        /*000c*/ 	.byte	0x04, 0x11
        /*000e*/ 	.short	(.L_3 - .L_2)
	.align		4
.L_2:
        /*0010*/ 	.word	index@(_ZN6memory3gpu11fill_kernelIhmEEvPT_S2_T0_)
        /*0014*/ 	.word	0x00000000


	//----- nvinfo : EIATTR_REGCOUNT
	.align		4
.L_3:
        /*0018*/ 	.byte	0x04, 0x2f
        /*001a*/ 	.short	(.L_5 - .L_4)
	.align		4
.L_4:
        /*001c*/ 	.word	index@(_ZN6memory3gpu11fill_kernelItmEEvPT_S2_T0_)
        /*0020*/ 	.word	0x0000000a


	//----- nvinfo : EIATTR_FRAME_SIZE
	.align		4
.L_5:
        /*0024*/ 	.byte	0x04, 0x11
        /*0026*/ 	.short	(.L_7 - .L_6)
	.align		4
.L_6:
        /*0028*/ 	.word	index@(_ZN6memory3gpu11fill_kernelItmEEvPT_S2_T0_)
        /*002c*/ 	.word	0x00000000


	//----- nvinfo : EIATTR_REGCOUNT
	.align		4
.L_7:
        /*0030*/ 	.byte	0x04, 0x2f
        /*0032*/ 	.short	(.L_9 - .L_8)
	.align		4
.L_8:
        /*0034*/ 	.word	index@(_ZN6memory3gpu11fill_kernelIjmEEvPT_S2_T0_)
        /*0038*/ 	.word	0x0000000a


	//----- nvinfo : EIATTR_FRAME_SIZE
	.align		4
.L_9:
        /*003c*/ 	.byte	0x04, 0x11
        /*003e*/ 	.short	(.L_11 - .L_10)
	.align		4
.L_10:
        /*0040*/ 	.word	index@(_ZN6memory3gpu11fill_kernelIjmEEvPT_S2_T0_)
        /*0044*/ 	.word	0x00000000


	//----- nvinfo : EIATTR_REGCOUNT
	.align		4
.L_11:
        /*0048*/ 	.byte	0x04, 0x2f
        /*004a*/ 	.short	(.L_13 - .L_12)
	.align		4
.L_12:
        /*004c*/ 	.word	index@(_ZN6memory3gpu11fill_kernelImmEEvPT_S2_T0_)
        /*0050*/ 	.word	0x0000000a


	//----- nvinfo : EIATTR_FRAME_SIZE
	.align		4
.L_13:
        /*0054*/ 	.byte	0x04, 0x11
        /*0056*/ 	.short	(.L_15 - .L_14)
	.align		4
.L_14:
        /*0058*/ 	.word	index@(_ZN6memory3gpu11fill_kernelImmEEvPT_S2_T0_)
        /*005c*/ 	.word	0x00000000


	//----- nvinfo : EIATTR_MIN_STACK_SIZE
	.align		4
.L_15:
        /*0060*/ 	.byte	0x04, 0x12
        /*0062*/ 	.short	(.L_17 - .L_16)
	.align		4
.L_16:
        /*0064*/ 	.word	index@(_ZN6memory3gpu11fill_kernelImmEEvPT_S2_T0_)
        /*0068*/ 	.word	0x00000000


	//----- nvinfo : EIATTR_MIN_STACK_SIZE
	.align		4
.L_17:
        /*006c*/ 	.byte	0x04, 0x12
        /*006e*/ 	.short	(.L_19 - .L_18)
	.align		4
.L_18:
        /*0070*/ 	.word	index@(_ZN6memory3gpu11fill_kernelIjmEEvPT_S2_T0_)
        /*0074*/ 	.word	0x00000000


	//----- nvinfo : EIATTR_MIN_STACK_SIZE
	.align		4
.L_19:
        /*0078*/ 	.byte	0x04, 0x12
        /*007a*/ 	.short	(.L_21 - .L_20)
	.align		4
.L_20:
        /*007c*/ 	.word	index@(_ZN6memory3gpu11fill_kernelItmEEvPT_S2_T0_)
        /*0080*/ 	.word	0x00000000


	//----- nvinfo : EIATTR_MIN_STACK_SIZE
	.align		4
.L_21:
        /*0084*/ 	.byte	0x04, 0x12
        /*0086*/ 	.short	(.L_23 - .L_22)
	.align		4
.L_22:
        /*0088*/ 	.word	index@(_ZN6memory3gpu11fill_kernelIhmEEvPT_S2_T0_)
        /*008c*/ 	.word	0x00000000
.L_23:


//--------------------- .nv.compat                --------------------------
	.section	.nv.compat,"",@"SHT_CUDA_COMPAT_INFO"
	.align	4
        /*0000*/ 	.byte	0x02, 0x09, 0x00, 0x00, 0x02, 0x02, 0x01, 0x00, 0x02, 0x05, 0x05, 0x00, 0x03, 0x07, 0x01, 0x01
        /*0010*/ 	.byte	0x02, 0x03, 0x00, 0x00, 0x02, 0x06, 0x01, 0x00, 0x04, 0x0b, 0x08, 0x00, 0x09, 0x00, 0x00, 0x00
        /*0020*/ 	.byte	0x00, 0x00, 0x00, 0x00


//--------------------- .nv.info._ZN6memory3gpu11fill_kernelImmEEvPT_S2_T0_ --------------------------
	.section	.nv.info._ZN6memory3gpu11fill_kernelImmEEvPT_S2_T0_,"",@"SHT_CUDA_INFO"
	.sectionflags	@""
	.align	4


	//----- nvinfo : EIATTR_CUDA_API_VERSION
	.align		4
        /*0000*/ 	.byte	0x04, 0x37
        /*0002*/ 	.short	(.L_25 - .L_24)
.L_24:
        /*0004*/ 	.word	0x00000082


	//----- nvinfo : EIATTR_KPARAM_INFO
	.align		4
.L_25:
        /*0008*/ 	.byte	0x04, 0x17
        /*000a*/ 	.short	(.L_27 - .L_26)
.L_26:
        /*000c*/ 	.word	0x00000000
        /*0010*/ 	.short	0x0002
        /*0012*/ 	.short	0x0010
        /*0014*/ 	.byte	0x00, 0xf0, 0x21, 0x00


	//----- nvinfo : EIATTR_KPARAM_INFO
	.align		4
.L_27:
        /*0018*/ 	.byte	0x04, 0x17
        /*001a*/ 	.short	(.L_29 - .L_28)
.L_28:
        /*001c*/ 	.word	0x00000000
        /*0020*/ 	.short	0x0001
        /*0022*/ 	.short	0x0008
        /*0024*/ 	.byte	0x00, 0xf0, 0x21, 0x00


	//----- nvinfo : EIATTR_KPARAM_INFO
	.align		4
.L_29:
        /*0028*/ 	.byte	0x04, 0x17
        /*002a*/ 	.short	(.L_31 - .L_30)
.L_30:
        /*002c*/ 	.word	0x00000000
        /*0030*/ 	.short	0x0000
        /*0032*/ 	.short	0x0000
        /*0034*/ 	.byte	0x00, 0xf5, 0x21, 0x00


	//----- nvinfo : EIATTR_SPARSE_MMA_MASK
	.align		4
.L_31:
        /*0038*/ 	.byte	0x03, 0x50
        /*003a*/ 	.short	0x0000


	//----- nvinfo : EIATTR_MAXREG_COUNT
	.align		4
        /*003c*/ 	.byte	0x03, 0x1b
        /*003e*/ 	.short	0x00ff


	//----- nvinfo : EIATTR_MERCURY_ISA_VERSION
	.align		4
        /*0040*/ 	.byte	0x03, 0x5f
        /*0042*/ 	.short	0x0101


	//----- nvinfo : EIATTR_VRC_CTA_INIT_COUNT
	.align		4
        /*0044*/ 	.byte	0x02, 0x4a
	.zero		1
	.zero		1


	//----- nvinfo : EIATTR_EXIT_INSTR_OFFSETS
	.align		4
        /*0048*/ 	.byte	0x04, 0x1c
        /*004a*/ 	.short	(.L_33 - .L_32)


	//   ....[0]....
.L_32:
        /*004c*/ 	.word	0x000000a0


	//   ....[1]....
        /*0050*/ 	.word	0x00000170


	//----- nvinfo : EIATTR_CRS_STACK_SIZE
	.align		4
.L_33:
        /*0054*/ 	.byte	0x04, 0x1e
        /*0056*/ 	.short	(.L_35 - .L_34)
.L_34:
        /*0058*/ 	.word	0x00000000


	//----- nvinfo : EIATTR_CBANK_PARAM_SIZE
	.align		4
.L_35:
        /*005c*/ 	.byte	0x03, 0x19
        /*005e*/ 	.short	0x0018


	//----- nvinfo : EIATTR_PARAM_CBANK
	.align		4
        /*0060*/ 	.byte	0x04, 0x0a
        /*0062*/ 	.short	(.L_37 - .L_36)
	.align		4
.L_36:
        /*0064*/ 	.word	index@(.nv.constant0._ZN6memory3gpu11fill_kernelImmEEvPT_S2_T0_)
        /*0068*/ 	.short	0x0380
        /*006a*/ 	.short	0x0018


	//----- nvinfo : EIATTR_SW_WAR
	.align		4
.L_37:
        /*006c*/ 	.byte	0x04, 0x36
        /*006e*/ 	.short	(.L_39 - .L_38)
.L_38:
        /*0070*/ 	.word	0x00000008
.L_39:


//--------------------- .nv.info._ZN6memory3gpu11fill_kernelIjmEEvPT_S2_T0_ --------------------------
	.section	.nv.info._ZN6memory3gpu11fill_kernelIjmEEvPT_S2_T0_,"",@"SHT_CUDA_INFO"
	.sectionflags	@""
	.align	4


	//----- nvinfo : EIATTR_CUDA_API_VERSION
	.align		4
        /*0000*/ 	.byte	0x04, 0x37
        /*0002*/ 	.short	(.L_41 - .L_40)
.L_40:
        /*0004*/ 	.word	0x00000082


	//----- nvinfo : EIATTR_KPARAM_INFO
	.align		4
.L_41:
        /*0008*/ 	.byte	0x04, 0x17
        /*000a*/ 	.short	(.L_43 - .L_42)
.L_42:
        /*000c*/ 	.word	0x00000000
        /*0010*/ 	.short	0x0002
        /*0012*/ 	.short	0x0010
        /*0014*/ 	.byte	0x00, 0xf0, 0x21, 0x00


	//----- nvinfo : EIATTR_KPARAM_INFO
	.align		4
.L_43:
        /*0018*/ 	.byte	0x04, 0x17
        /*001a*/ 	.short	(.L_45 - .L_44)
.L_44:
        /*001c*/ 	.word	0x00000000
        /*0020*/ 	.short	0x0001
        /*0022*/ 	.short	0x0008
        /*0024*/ 	.byte	0x00, 0xf0, 0x11, 0x00


	//----- nvinfo : EIATTR_KPARAM_INFO
	.align		4
.L_45:
        /*0028*/ 	.byte	0x04, 0x17
        /*002a*/ 	.short	(.L_47 - .L_46)
.L_46:
        /*002c*/ 	.word	0x00000000
        /*0030*/ 	.short	0x0000
        /*0032*/ 	.short	0x0000
        /*0034*/ 	.byte	0x00, 0xf5, 0x21, 0x00


	//----- nvinfo : EIATTR_SPARSE_MMA_MASK
	.align		4
.L_47:
        /*0038*/ 	.byte	0x03, 0x50
        /*003a*/ 	.short	0x0000


	//----- nvinfo : EIATTR_MAXREG_COUNT
	.align		4
        /*003c*/ 	.byte	0x03, 0x1b
        /*003e*/ 	.short	0x00ff


	//----- nvinfo : EIATTR_MERCURY_ISA_VERSION
	.align		4
        /*0040*/ 	.byte	0x03, 0x5f
        /*0042*/ 	.short	0x0101


	//----- nvinfo : EIATTR_VRC_CTA_INIT_COUNT
	.align		4
        /*0044*/ 	.byte	0x02, 0x4a
	.zero		1
	.zero		1


	//----- nvinfo : EIATTR_EXIT_INSTR_OFFSETS
	.align		4
        /*0048*/ 	.byte	0x04, 0x1c
        /*004a*/ 	.short	(.L_49 - .L_48)


	//   ....[0]....
.L_48:
        /*004c*/ 	.word	0x000000a0


	//   ....[1]....
        /*0050*/ 	.word	0x00000170


	//----- nvinfo : EIATTR_CRS_STACK_SIZE
	.align		4
.L_49:
        /*0054*/ 	.byte	0x04, 0x1e
        /*0056*/ 	.short	(.L_51 - .L_50)
.L_50:
        /*0058*/ 	.word	0x00000000


	//----- nvinfo : EIATTR_CBANK_PARAM_SIZE
	.align		4
.L_51:
        /*005c*/ 	.byte	0x03, 0x19
        /*005e*/ 	.short	0x0018


	//----- nvinfo : EIATTR_PARAM_CBANK
	.align		4
        /*0060*/ 	.byte	0x04, 0x0a
        /*0062*/ 	.short	(.L_53 - .L_52)
	.align		4
.L_52:
        /*0064*/ 	.word	index@(.nv.constant0._ZN6memory3gpu11fill_kernelIjmEEvPT_S2_T0_)
        /*0068*/ 	.short	0x0380
        /*006a*/ 	.short	0x0018


	//----- nvinfo : EIATTR_SW_WAR
	.align		4
.L_53:
        /*006c*/ 	.byte	0x04, 0x36
        /*006e*/ 	.short	(.L_55 - .L_54)
.L_54:
        /*0070*/ 	.word	0x00000008
.L_55:


//--------------------- .nv.info._ZN6memory3gpu11fill_kernelItmEEvPT_S2_T0_ --------------------------
	.section	.nv.info._ZN6memory3gpu11fill_kernelItmEEvPT_S2_T0_,"",@"SHT_CUDA_INFO"
	.sectionflags	@""
	.align	4


	//----- nvinfo : EIATTR_CUDA_API_VERSION
	.align		4
        /*0000*/ 	.byte	0x04, 0x37
        /*0002*/ 	.short	(.L_57 - .L_56)
.L_56:
        /*0004*/ 	.word	0x00000082


	//----- nvinfo : EIATTR_KPARAM_INFO
	.align		4
.L_57:
        /*0008*/ 	.byte	0x04, 0x17
        /*000a*/ 	.short	(.L_59 - .L_58)
.L_58:
        /*000c*/ 	.word	0x00000000
        /*0010*/ 	.short	0x0002
        /*0012*/ 	.short	0x0010
        /*0014*/ 	.byte	0x00, 0xf0, 0x21, 0x00


	//----- nvinfo : EIATTR_KPARAM_INFO
	.align		4
.L_59:
        /*0018*/ 	.byte	0x04, 0x17
        /*001a*/ 	.short	(.L_61 - .L_60)
.L_60:
        /*001c*/ 	.word	0x00000000
        /*0020*/ 	.short	0x0001
        /*0022*/ 	.short	0x0008
        /*0024*/ 	.byte	0x00, 0xf0, 0x09, 0x00


	//----- nvinfo : EIATTR_KPARAM_INFO
	.align		4
.L_61:
        /*0028*/ 	.byte	0x04, 0x17
        /*002a*/ 	.short	(.L_63 - .L_62)
.L_62:
        /*002c*/ 	.word	0x00000000
        /*0030*/ 	.short	0x0000
        /*0032*/ 	.short	0x0000
        /*0034*/ 	.byte	0x00, 0xf5, 0x21, 0x00


	//----- nvinfo : EIATTR_SPARSE_MMA_MASK
	.align		4
.L_63:
        /*0038*/ 	.byte	0x03, 0x50
        /*003a*/ 	.short	0x0000


	//----- nvinfo : EIATTR_MAXREG_COUNT
	.align		4
        /*003c*/ 	.byte	0x03, 0x1b
        /*003e*/ 	.short	0x00ff


	//----- nvinfo : EIATTR_MERCURY_ISA_VERSION
	.align		4
        /*0040*/ 	.byte	0x03, 0x5f
        /*0042*/ 	.short	0x0101


	//----- nvinfo : EIATTR_VRC_CTA_INIT_COUNT
	.align		4
        /*0044*/ 	.byte	0x02, 0x4a
	.zero		1
	.zero		1


	//----- nvinfo : EIATTR_EXIT_INSTR_OFFSETS
	.align		4
        /*0048*/ 	.byte	0x04, 0x1c
        /*004a*/ 	.short	(.L_65 - .L_64)


	//   ....[0]....
.L_64:
        /*004c*/ 	.word	0x000000a0


	//   ....[1]....
        /*0050*/ 	.word	0x00000170


	//----- nvinfo : EIATTR_CRS_STACK_SIZE
	.align		4
.L_65:
        /*0054*/ 	.byte	0x04, 0x1e
        /*0056*/ 	.short	(.L_67 - .L_66)
.L_66:
        /*0058*/ 	.word	0x00000000


	//----- nvinfo : EIATTR_CBANK_PARAM_SIZE
	.align		4
.L_67:
        /*005c*/ 	.byte	0x03, 0x19
        /*005e*/ 	.short	0x0018


	//----- nvinfo : EIATTR_PARAM_CBANK
	.align		4
        /*0060*/ 	.byte	0x04, 0x0a
        /*0062*/ 	.short	(.L_69 - .L_68)
	.align		4
.L_68:
        /*0064*/ 	.word	index@(.nv.constant0._ZN6memory3gpu11fill_kernelItmEEvPT_S2_T0_)
        /*0068*/ 	.short	0x0380
        /*006a*/ 	.short	0x0018


	//----- nvinfo : EIATTR_SW_WAR
	.align		4
.L_69:
        /*006c*/ 	.byte	0x04, 0x36
        /*006e*/ 	.short	(.L_71 - .L_70)
.L_70:
        /*0070*/ 	.word	0x00000008
.L_71:


//--------------------- .nv.info._ZN6memory3gpu11fill_kernelIhmEEvPT_S2_T0_ --------------------------
	.section	.nv.info._ZN6memory3gpu11fill_kernelIhmEEvPT_S2_T0_,"",@"SHT_CUDA_INFO"
	.sectionflags	@""
	.align	4


	//----- nvinfo : EIATTR_CUDA_API_VERSION
	.align		4
        /*0000*/ 	.byte	0x04, 0x37
        /*0002*/ 	.short	(.L_73 - .L_72)
.L_72:
        /*0004*/ 	.word	0x00000082


	//----- nvinfo : EIATTR_KPARAM_INFO
	.align		4
.L_73:
        /*0008*/ 	.byte	0x04, 0x17
        /*000a*/ 	.short	(.L_75 - .L_74)
.L_74:
        /*000c*/ 	.word	0x00000000
        /*0010*/ 	.short	0x0002
        /*0012*/ 	.short	0x0010
        /*0014*/ 	.byte	0x00, 0xf0, 0x21, 0x00


	//----- nvinfo : EIATTR_KPARAM_INFO
	.align		4
.L_75:
        /*0018*/ 	.byte	0x04, 0x17
        /*001a*/ 	.short	(.L_77 - .L_76)
.L_76:
        /*001c*/ 	.word	0x00000000
        /*0020*/ 	.short	0x0001
        /*0022*/ 	.short	0x0008
        /*0024*/ 	.byte	0x00, 0xf0, 0x05, 0x00


	//----- nvinfo : EIATTR_KPARAM_INFO
	.align		4
.L_77:
        /*0028*/ 	.byte	0x04, 0x17
        /*002a*/ 	.short	(.L_79 - .L_78)
.L_78:
        /*002c*/ 	.word	0x00000000
        /*0030*/ 	.short	0x0000
        /*0032*/ 	.short	0x0000
        /*0034*/ 	.byte	0x00, 0xf5, 0x21, 0x00


	//----- nvinfo : EIATTR_SPARSE_MMA_MASK
	.align		4
.L_79:
        /*0038*/ 	.byte	0x03, 0x50
        /*003a*/ 	.short	0x0000


	//----- nvinfo : EIATTR_MAXREG_COUNT
	.align		4
        /*003c*/ 	.byte	0x03, 0x1b
        /*003e*/ 	.short	0x00ff


	//----- nvinfo : EIATTR_MERCURY_ISA_VERSION
	.align		4
        /*0040*/ 	.byte	0x03, 0x5f
        /*0042*/ 	.short	0x0101


	//----- nvinfo : EIATTR_VRC_CTA_INIT_COUNT
	.align		4
        /*0044*/ 	.byte	0x02, 0x4a
	.zero		1
	.zero		1


	//----- nvinfo : EIATTR_EXIT_INSTR_OFFSETS
	.align		4
        /*0048*/ 	.byte	0x04, 0x1c
        /*004a*/ 	.short	(.L_81 - .L_80)


	//   ....[0]....
.L_80:
        /*004c*/ 	.word	0x000000a0


	//   ....[1]....
        /*0050*/ 	.word	0x00000170


	//----- nvinfo : EIATTR_CRS_STACK_SIZE
	.align		4
.L_81:
        /*0054*/ 	.byte	0x04, 0x1e
        /*0056*/ 	.short	(.L_83 - .L_82)
.L_82:
        /*0058*/ 	.word	0x00000000


	//----- nvinfo : EIATTR_CBANK_PARAM_SIZE
	.align		4
.L_83:
        /*005c*/ 	.byte	0x03, 0x19
        /*005e*/ 	.short	0x0018


	//----- nvinfo : EIATTR_PARAM_CBANK
	.align		4
        /*0060*/ 	.byte	0x04, 0x0a
        /*0062*/ 	.short	(.L_85 - .L_84)
	.align		4
.L_84:
        /*0064*/ 	.word	index@(.nv.constant0._ZN6memory3gpu11fill_kernelIhmEEvPT_S2_T0_)
        /*0068*/ 	.short	0x0380
        /*006a*/ 	.short	0x0018


	//----- nvinfo : EIATTR_SW_WAR
	.align		4
.L_85:
        /*006c*/ 	.byte	0x04, 0x36
        /*006e*/ 	.short	(.L_87 - .L_86)
.L_86:
        /*0070*/ 	.word	0x00000008
.L_87:


//--------------------- .nv.callgraph             --------------------------
	.section	.nv.callgraph,"",@"SHT_CUDA_CALLGRAPH"
	.align	4
	.sectionentsize	8
	.align		4
        /*0000*/ 	.word	0x00000000
	.align		4
        /*0004*/ 	.word	0xffffffff
	.align		4
        /*0008*/ 	.word	0x00000000
	.align		4
        /*000c*/ 	.word	0xfffffffe
	.align		4
        /*0010*/ 	.word	0x00000000
	.align		4
        /*0014*/ 	.word	0xfffffffd
	.align		4
        /*0018*/ 	.word	0x00000000
	.align		4
        /*001c*/ 	.word	0xfffffffc


//--------------------- .text._ZN6memory3gpu11fill_kernelImmEEvPT_S2_T0_ --------------------------
	.section	.text._ZN6memory3gpu11fill_kernelImmEEvPT_S2_T0_,"ax",@progbits
	.align	128
        .global         _ZN6memory3gpu11fill_kernelImmEEvPT_S2_T0_
        .type           _ZN6memory3gpu11fill_kernelImmEEvPT_S2_T0_,@function
        .size           _ZN6memory3gpu11fill_kernelImmEEvPT_S2_T0_,(.L_x_8 - _ZN6memory3gpu11fill_kernelImmEEvPT_S2_T0_)
        .other          _ZN6memory3gpu11fill_kernelImmEEvPT_S2_T0_,@"STO_CUDA_ENTRY STV_DEFAULT"
_ZN6memory3gpu11fill_kernelImmEEvPT_S2_T0_:
.text._ZN6memory3gpu11fill_kernelImmEEvPT_S2_T0_:
[----:B------:R-:W-:Y:S01]  /*0000*/  LDC R1, c[0x0][0x37c] ;  /* 0x0000df00ff017b82 */ /* 0x000fe20000000800 */
[----:B------:R-:W0:Y:S01]  /*0010*/  S2R R0, SR_TID.X ;  /* 0x0000000000007919 */ /* 0x000e220000002100 */
[----:B------:R-:W0:Y:S01]  /*0020*/  LDCU UR4, c[0x0][0x360] ;  /* 0x00006c00ff0477ac */ /* 0x000e220008000800 */
[----:B------:R-:W0:Y:S01]  /*0030*/  S2R R3, SR_CTAID.X ;  /* 0x0000000000037919 */ /* 0x000e220000002500 */
[----:B------:R-:W1:Y:S01]  /*0040*/  LDCU.64 UR8, c[0x0][0x390] ;  /* 0x00007200ff0877ac */ /* 0x000e620008000a00 */
[----:B------:R-:W2:Y:S01]  /*0050*/  LDCU UR5, c[0x0][0x370] ;  /* 0x00006e00ff0577ac */ /* 0x000ea20008000800 */
[----:B0-----:R-:W-:Y:S01]  /*0060*/  IMAD R0, R3, UR4, R0 ;  /* 0x0000000403007c24 */ /* 0x001fe2000f8e0200 */
[----:B--2---:R-:W-:-:S04]  /*0070*/  UIMAD UR4, UR4, UR5, URZ ;  /* 0x00000005040472a4 */ /* 0x004fc8000f8e02ff */
[----:B-1----:R-:W-:-:S04]  /*0080*/  ISETP.GE.U32.AND P0, PT, R0, UR8, PT ;  /* 0x0000000800007c0c */ /* 0x002fc8000bf06070 */
[----:B------:R-:W-:-:S13]  /*0090*/  ISETP.GE.U32.AND.EX P0, PT, RZ, UR9, PT, P0 ;  /* 0x00000009ff007c0c */ /* 0x000fda000bf06100 */
[----:B------:R-:W-:Y:S05]  /*00a0*/  @P0 EXIT ;  /* 0x000000000000094d */ /* 0x000fea0003800000 */
[----:B------:R-:W0:Y:S01]  /*00b0*/  LDC.64 R4, c[0x0][0x388] ;  /* 0x0000e200ff047b82 */ /* 0x000e220000000a00 */
[----:B------:R-:W-:Y:S01]  /*00c0*/  IMAD.MOV.U32 R7, RZ, RZ, RZ ;  /* 0x000000ffff077224 */ /* 0x000fe200078e00ff */
[----:B------:R-:W1:Y:S01]  /*00d0*/  LDCU.64 UR6, c[0x0][0x358] ;  /* 0x00006b00ff0677ac */ /* 0x000e620008000a00 */
[----:B------:R-:W2:Y:S05]  /*00e0*/  LDCU.64 UR10, c[0x0][0x380] ;  /* 0x00007000ff0a77ac */ /* 0x000eaa0008000a00 */
.L_x_0:
[----:B--2---:R-:W-:-:S04]  /*00f0*/  LEA R2, P0, R0, UR10, 0x3 ;  /* 0x0000000a00027c11 */ /* 0x004fc8000f8018ff */
[C---:B------:R-:W-:Y:S02]  /*0100*/  LEA.HI.X R3, R0.reuse, UR11, R7, 0x3, P0 ;  /* 0x0000000b00037c11 */ /* 0x040fe400080f1c07 */
[----:B------:R-:W-:-:S03]  /*0110*/  IADD3 R0, P0, PT, R0, UR4, RZ ;  /* 0x0000000400007c10 */ /* 0x000fc6000ff1e0ff */
[----:B01----:R3:W-:Y:S02]  /*0120*/  STG.E.64 desc[UR6][R2.64], R4 ;  /* 0x0000000402007986 */ /* 0x0037e4000c101b06 */
[----:B------:R-:W-:Y:S01]  /*0130*/  IMAD.X R7, RZ, RZ, R7, P0 ;  /* 0x000000ffff077224 */ /* 0x000fe200000e0607 */
[----:B------:R-:W-:-:S04]  /*0140*/  ISETP.GE.U32.AND P0, PT, R0, UR8, PT ;  /* 0x0000000800007c0c */ /* 0x000fc8000bf06070 */
[----:B------:R-:W-:-:S13]  /*0150*/  ISETP.GE.U32.AND.EX P0, PT, R7, UR9, PT, P0 ;  /* 0x0000000907007c0c */ /* 0x000fda000bf06100 */
[----:B---3--:R-:W-:Y:S05]  /*0160*/  @!P0 BRA `(.L_x_0) ;  /* 0xfffffffc00e08947 */ /* 0x008fea000383ffff */
[----:B------:R-:W-:Y:S05]  /*0170*/  EXIT ;  /* 0x000000000000794d */ /* 0x000fea0003800000 */
.L_x_1:
[----:B------:R-:W-:-:S00]  /*0180*/  BRA `(.L_x_1) ;  /* 0xfffffffc00fc7947 */ /* 0x000fc0000383ffff */
[----:B------:R-:W-:-:S00]  /*0190*/  NOP ;  /* 0x0000000000007918 */ /* 0x000fc00000000000 */
        /* <DEDUP_REMOVED lines=14> */
.L_x_8:


//--------------------- .text._ZN6memory3gpu11fill_kernelIjmEEvPT_S2_T0_ --------------------------
	.section	.text._ZN6memory3gpu11fill_kernelIjmEEvPT_S2_T0_,"ax",@progbits
	.align	128
        .global         _ZN6memory3gpu11fill_kernelIjmEEvPT_S2_T0_
        .type           _ZN6memory3gpu11fill_kernelIjmEEvPT_S2_T0_,@function
        .size           _ZN6memory3gpu11fill_kernelIjmEEvPT_S2_T0_,(.L_x_9 - _ZN6memory3gpu11fill_kernelIjmEEvPT_S2_T0_)
        .other          _ZN6memory3gpu11fill_kernelIjmEEvPT_S2_T0_,@"STO_CUDA_ENTRY STV_DEFAULT"
_ZN6memory3gpu11fill_kernelIjmEEvPT_S2_T0_:
.text._ZN6memory3gpu11fill_kernelIjmEEvPT_S2_T0_:
        /* <DEDUP_REMOVED lines=11> */
[----:B------:R-:W0:Y:S01]  /*00b0*/  LDC R7, c[0x0][0x388] ;  /* 0x0000e200ff077b82 */ /* 0x000e220000000800 */
[----:B------:R-:W-:Y:S01]  /*00c0*/  IMAD.MOV.U32 R5, RZ, RZ, RZ ;  /* 0x000000ffff057224 */ /* 0x000fe200078e00ff */
[----:B------:R-:W1:Y:S01]  /*00d0*/  LDCU.64 UR6, c[0x0][0x358] ;  /* 0x00006b00ff0677ac */ /* 0x000e620008000a00 */
[----:B------:R-:W2:Y:S05]  /*00e0*/  LDCU.64 UR10, c[0x0][0x380] ;  /* 0x00007000ff0a77ac */ /* 0x000eaa0008000a00 */
.L_x_2:
[----:B--2---:R-:W-:-:S04]  /*00f0*/  LEA R2, P0, R0, UR10, 0x2 ;  /* 0x0000000a00027c11 */ /* 0x004fc8000f8010ff */
[C---:B------:R-:W-:Y:S02]  /*0100*/  LEA.HI.X R3, R0.reuse, UR11, R5, 0x2, P0 ;  /* 0x0000000b00037c11 */ /* 0x040fe400080f1405 */
[----:B------:R-:W-:-:S03]  /*0110*/  IADD3 R0, P0, PT, R0, UR4, RZ ;  /* 0x0000000400007c10 */ /* 0x000fc6000ff1e0ff */
[----:B01----:R3:W-:Y:S02]  /*0120*/  STG.E desc[UR6][R2.64], R7 ;  /* 0x0000000702007986 */ /* 0x0037e4000c101906 */
[----:B------:R-:W-:Y:S01]  /*0130*/  IMAD.X R5, RZ, RZ, R5, P0 ;  /* 0x000000ffff057224 */ /* 0x000fe200000e0605 */
[----:B------:R-:W-:-:S04]  /*0140*/  ISETP.GE.U32.AND P0, PT, R0, UR8, PT ;  /* 0x0000000800007c0c */ /* 0x000fc8000bf06070 */
[----:B------:R-:W-:-:S13]  /*0150*/  ISETP.GE.U32.AND.EX P0, PT, R5, UR9, PT, P0 ;  /* 0x0000000905007c0c */ /* 0x000fda000bf06100 */
[----:B---3--:R-:W-:Y:S05]  /*0160*/  @!P0 BRA `(.L_x_2) ;  /* 0xfffffffc00e08947 */ /* 0x008fea000383ffff */
[----:B------:R-:W-:Y:S05]  /*0170*/  EXIT ;  /* 0x000000000000794d */ /* 0x000fea0003800000 */
.L_x_3:
        /* <DEDUP_REMOVED lines=16> */
.L_x_9:


//--------------------- .text._ZN6memory3gpu11fill_kernelItmEEvPT_S2_T0_ --------------------------
	.section	.text._ZN6memory3gpu11fill_kernelItmEEvPT_S2_T0_,"ax",@progbits
	.align	128
        .global         _ZN6memory3gpu11fill_kernelItmEEvPT_S2_T0_
        .type           _ZN6memory3gpu11fill_kernelItmEEvPT_S2_T0_,@function
        .size           _ZN6memory3gpu11fill_kernelItmEEvPT_S2_T0_,(.L_x_10 - _ZN6memory3gpu11fill_kernelItmEEvPT_S2_T0_)
        .other          _ZN6memory3gpu11fill_kernelItmEEvPT_S2_T0_,@"STO_CUDA_ENTRY STV_DEFAULT"
_ZN6memory3gpu11fill_kernelItmEEvPT_S2_T0_:
.text._ZN6memory3gpu11fill_kernelItmEEvPT_S2_T0_:
        /* <DEDUP_REMOVED lines=11> */
[----:B------:R-:W0:Y:S01]  /*00b0*/  LDC.U16 R7, c[0x0][0x388] ;  /* 0x0000e200ff077b82 */ /* 0x000e220000000400 */
[----:B------:R-:W-:Y:S01]  /*00c0*/  IMAD.MOV.U32 R5, RZ, RZ, RZ ;  /* 0x000000ffff057224 */ /* 0x000fe200078e00ff */
[----:B------:R-:W1:Y:S01]  /*00d0*/  LDCU.64 UR6, c[0x0][0x358] ;  /* 0x00006b00ff0677ac */ /* 0x000e620008000a00 */
[----:B------:R-:W2:Y:S05]  /*00e0*/  LDCU.64 UR10, c[0x0][0x380] ;  /* 0x00007000ff0a77ac */ /* 0x000eaa0008000a00 */
.L_x_4:
[----:B--2---:R-:W-:-:S04]  /*00f0*/  LEA R2, P0, R0, UR10, 0x1 ;  /* 0x0000000a00027c11 */ /* 0x004fc8000f8008ff */
[C---:B------:R-:W-:Y:S02]  /*0100*/  LEA.HI.X R3, R0.reuse, UR11, R5, 0x1, P0 ;  /* 0x0000000b00037c11 */ /* 0x040fe400080f0c05 */
[----:B------:R-:W-:-:S03]  /*0110*/  IADD3 R0, P0, PT, R0, UR4, RZ ;  /* 0x0000000400007c10 */ /* 0x000fc6000ff1e0ff */
[----:B01----:R3:W-:Y:S02]  /*0120*/  STG.E.U16 desc[UR6][R2.64], R7 ;  /* 0x0000000702007986 */ /* 0x0037e4000c101506 */
[----:B------:R-:W-:Y:S01]  /*0130*/  IMAD.X R5, RZ, RZ, R5, P0 ;  /* 0x000000ffff057224 */ /* 0x000fe200000e0605 */
[----:B------:R-:W-:-:S04]  /*0140*/  ISETP.GE.U32.AND P0, PT, R0, UR8, PT ;  /* 0x0000000800007c0c */ /* 0x000fc8000bf06070 */
[----:B------:R-:W-:-:S13]  /*0150*/  ISETP.GE.U32.AND.EX P0, PT, R5, UR9, PT, P0 ;  /* 0x0000000905007c0c */ /* 0x000fda000bf06100 */
[----:B---3--:R-:W-:Y:S05]  /*0160*/  @!P0 BRA `(.L_x_4) ;  /* 0xfffffffc00e08947 */ /* 0x008fea000383ffff */
[----:B------:R-:W-:Y:S05]  /*0170*/  EXIT ;  /* 0x000000000000794d */ /* 0x000fea0003800000 */
.L_x_5:
        /* <DEDUP_REMOVED lines=16> */
.L_x_10:


//--------------------- .text._ZN6memory3gpu11fill_kernelIhmEEvPT_S2_T0_ --------------------------
	.section	.text._ZN6memory3gpu11fill_kernelIhmEEvPT_S2_T0_,"ax",@progbits
	.align	128
        .global         _ZN6memory3gpu11fill_kernelIhmEEvPT_S2_T0_
        .type           _ZN6memory3gpu11fill_kernelIhmEEvPT_S2_T0_,@function
        .size           _ZN6memory3gpu11fill_kernelIhmEEvPT_S2_T0_,(.L_x_11 - _ZN6memory3gpu11fill_kernelIhmEEvPT_S2_T0_)
        .other          _ZN6memory3gpu11fill_kernelIhmEEvPT_S2_T0_,@"STO_CUDA_ENTRY STV_DEFAULT"
_ZN6memory3gpu11fill_kernelIhmEEvPT_S2_T0_:
.text._ZN6memory3gpu11fill_kernelIhmEEvPT_S2_T0_:
        /* <DEDUP_REMOVED lines=11> */
[----:B------:R-:W0:Y:S01]  /*00b0*/  LDC.U8 R5, c[0x0][0x388] ;  /* 0x0000e200ff057b82 */ /* 0x000e220000000000 */
[----:B------:R-:W-:Y:S01]  /*00c0*/  IMAD.MOV.U32 R4, RZ, RZ, RZ ;  /* 0x000000ffff047224 */ /* 0x000fe200078e00ff */
[----:B------:R-:W1:Y:S01]  /*00d0*/  LDCU.64 UR6, c[0x0][0x358] ;  /* 0x00006b00ff0677ac */ /* 0x000e620008000a00 */
[----:B------:R-:W2:Y:S05]  /*00e0*/  LDCU.64 UR10, c[0x0][0x380] ;  /* 0x00007000ff0a77ac */ /* 0x000eaa0008000a00 */
.L_x_6:
[C---:B--2---:R-:W-:Y:S02]  /*00f0*/  IADD3 R2, P0, PT, R0.reuse, UR10, RZ ;  /* 0x0000000a00027c10 */ /* 0x044fe4000ff1e0ff */
[----:B------:R-:W-:Y:S02]  /*0100*/  IADD3 R0, P1, PT, R0, UR4, RZ ;  /* 0x0000000400007c10 */ /* 0x000fe4000ff3e0ff */
[----:B------:R-:W-:Y:S02]  /*0110*/  IADD3.X R3, PT, PT, R4, UR11, RZ, P0, !PT ;  /* 0x0000000b04037c10 */ /* 0x000fe400087fe4ff */
[----:B------:R-:W-:Y:S01]  /*0120*/  ISETP.GE.U32.AND P0, PT, R0, UR8, PT ;  /* 0x0000000800007c0c */ /* 0x000fe2000bf06070 */
[----:B------:R-:W-:Y:S02]  /*0130*/  IMAD.X R4, RZ, RZ, R4, P1 ;  /* 0x000000ffff047224 */ /* 0x000fe400008e0604 */
[----:B01----:R3:W-:Y:S03]  /*0140*/  STG.E.U8 desc[UR6][R2.64], R5 ;  /* 0x0000000502007986 */ /* 0x0037e6000c101106 */
[----:B------:R-:W-:-:S13]  /*0150*/  ISETP.GE.U32.AND.EX P0, PT, R4, UR9, PT, P0 ;  /* 0x0000000904007c0c */ /* 0x000fda000bf06100 */
[----:B---3--:R-:W-:Y:S05]  /*0160*/  @!P0 BRA `(.L_x_6) ;  /* 0xfffffffc00e08947 */ /* 0x008fea000383ffff */
[----:B------:R-:W-:Y:S05]  /*0170*/  EXIT ;  /* 0x000000000000794d */ /* 0x000fea0003800000 */
.L_x_7:
        /* <DEDUP_REMOVED lines=16> */
.L_x_11:


//--------------------- .nv.shared.reserved.0     --------------------------
	.section	.nv.shared.reserved.0,"aw",@nobits
	.weak		__nv_reservedSMEM_offset_0_alias
	.size		__nv_reservedSMEM_offset_0_alias, 0, 64
	.other		__nv_reservedSMEM_offset_0_alias,@"STO_CUDA_RESERVED_SHARED STV_DEFAULT"
__nv_reservedSMEM_offset_0_alias:
	.zero		0
	.zero		64


//--------------------- .nv.constant0._ZN6memory3gpu11fill_kernelImmEEvPT_S2_T0_ --------------------------
	.section	.nv.constant0._ZN6memory3gpu11fill_kernelImmEEvPT_S2_T0_,"a",@progbits
	.sectionflags	@""
	.align	4
.nv.constant0._ZN6memory3gpu11fill_kernelImmEEvPT_S2_T0_:
	.zero		920


//--------------------- .nv.constant0._ZN6memory3gpu11fill_kernelIjmEEvPT_S2_T0_ --------------------------
	.section	.nv.constant0._ZN6memory3gpu11fill_kernelIjmEEvPT_S2_T0_,"a",@progbits
	.sectionflags	@""
	.align	4
.nv.constant0._ZN6memory3gpu11fill_kernelIjmEEvPT_S2_T0_:
	.zero		920


//--------------------- .nv.constant0._ZN6memory3gpu11fill_kernelItmEEvPT_S2_T0_ --------------------------
	.section	.nv.constant0._ZN6memory3gpu11fill_kernelItmEEvPT_S2_T0_,"a",@progbits
	.sectionflags	@""
	.align	4
.nv.constant0._ZN6memory3gpu11fill_kernelItmEEvPT_S2_T0_:
	.zero		920


//--------------------- .nv.constant0._ZN6memory3gpu11fill_kernelIhmEEvPT_S2_T0_ --------------------------
	.section	.nv.constant0._ZN6memory3gpu11fill_kernelIhmEEvPT_S2_T0_,"a",@progbits
	.sectionflags	@""
	.align	4
.nv.constant0._ZN6memory3gpu11fill_kernelIhmEEvPT_S2_T0_:
	.zero		920


//--------------------- SYMBOLS --------------------------

	.type		.nv.reservedSmem.offset0,@object
	.size		.nv.reservedSmem.offset0,0x4
